//
// Generated by NVIDIA NVVM Compiler
//
// Compiler Build ID: CL-36424714
// Cuda compilation tools, release 13.0, V13.0.88
// Based on NVVM 20.0.0
//

.version 9.0
.target sm_100
.address_size 64

	// .globl	_Z21dct8x8_forward_sharedPKfPfi
.const .align 4 .b8 d_cos[256];
// _ZZ21dct8x8_forward_sharedPKfPfiE2sh has been demoted
// _ZZ21dct8x8_inverse_sharedPKfPfiE2sh has been demoted

.visible .entry _Z21dct8x8_forward_sharedPKfPfi(
	.param .u64 .ptr .align 1 _Z21dct8x8_forward_sharedPKfPfi_param_0,
	.param .u64 .ptr .align 1 _Z21dct8x8_forward_sharedPKfPfi_param_1,
	.param .u32 _Z21dct8x8_forward_sharedPKfPfi_param_2
)
{
	.reg .pred 	%p<3>;
	.reg .b32 	%r<19>;
	.reg .b32 	%f<54>;
	.reg .b64 	%rd<13>;
	// demoted variable
	.shared .align 4 .b8 _ZZ21dct8x8_forward_sharedPKfPfiE2sh[256];
	ld.param.u64 	%rd1, [_Z21dct8x8_forward_sharedPKfPfi_param_0];
	ld.param.u64 	%rd2, [_Z21dct8x8_forward_sharedPKfPfi_param_1];
	ld.param.u32 	%r1, [_Z21dct8x8_forward_sharedPKfPfi_param_2];
	cvta.to.global.u64 	%rd3, %rd1;
	mov.u32 	%r2, %tid.x;
	mov.u32 	%r3, %tid.y;
	mov.u32 	%r4, %ctaid.x;
	shl.b32 	%r5, %r4, 3;
	add.s32 	%r6, %r5, %r2;
	mov.u32 	%r7, %ctaid.y;
	shl.b32 	%r8, %r7, 3;
	add.s32 	%r9, %r8, %r3;
	mad.lo.s32 	%r10, %r1, %r9, %r6;
	mul.wide.s32 	%rd4, %r10, 4;
	add.s64 	%rd5, %rd3, %rd4;
	ld.global.nc.f32 	%f1, [%rd5];
	shl.b32 	%r11, %r3, 5;
	mov.u32 	%r12, _ZZ21dct8x8_forward_sharedPKfPfiE2sh;
	add.s32 	%r13, %r12, %r11;
	shl.b32 	%r14, %r2, 2;
	add.s32 	%r15, %r13, %r14;
	st.shared.f32 	[%r15], %f1;
	bar.sync 	0;
	shl.b32 	%r16, %r2, 3;
	ld.shared.f32 	%f2, [%r13];
	mul.wide.u32 	%rd6, %r16, 4;
	mov.u64 	%rd7, d_cos;
	add.s64 	%rd8, %rd7, %rd6;
	ld.const.f32 	%f3, [%rd8];
	fma.rn.f32 	%f4, %f2, %f3, 0f00000000;
	ld.shared.f32 	%f5, [%r13+4];
	ld.const.f32 	%f6, [%rd8+4];
	fma.rn.f32 	%f7, %f5, %f6, %f4;
	ld.shared.f32 	%f8, [%r13+8];
	ld.const.f32 	%f9, [%rd8+8];
	fma.rn.f32 	%f10, %f8, %f9, %f7;
	ld.shared.f32 	%f11, [%r13+12];
	ld.const.f32 	%f12, [%rd8+12];
	fma.rn.f32 	%f13, %f11, %f12, %f10;
	ld.shared.f32 	%f14, [%r13+16];
	ld.const.f32 	%f15, [%rd8+16];
	fma.rn.f32 	%f16, %f14, %f15, %f13;
	ld.shared.f32 	%f17, [%r13+20];
	ld.const.f32 	%f18, [%rd8+20];
	fma.rn.f32 	%f19, %f17, %f18, %f16;
	ld.shared.f32 	%f20, [%r13+24];
	ld.const.f32 	%f21, [%rd8+24];
	fma.rn.f32 	%f22, %f20, %f21, %f19;
	ld.shared.f32 	%f23, [%r13+28];
	ld.const.f32 	%f24, [%rd8+28];
	fma.rn.f32 	%f25, %f23, %f24, %f22;
	setp.eq.s32 	%p1, %r2, 0;
	selp.f32 	%f26, 0f3EB504F3, 0f3F000000, %p1;
	mul.f32 	%f27, %f26, %f25;
	st.shared.f32 	[%r15], %f27;
	bar.sync 	0;
	shl.b32 	%r17, %r3, 3;
	add.s32 	%r18, %r12, %r14;
	ld.shared.f32 	%f28, [%r18];
	mul.wide.u32 	%rd9, %r17, 4;
	add.s64 	%rd10, %rd7, %rd9;
	ld.const.f32 	%f29, [%rd10];
	fma.rn.f32 	%f30, %f28, %f29, 0f00000000;
	ld.shared.f32 	%f31, [%r18+32];
	ld.const.f32 	%f32, [%rd10+4];
	fma.rn.f32 	%f33, %f31, %f32, %f30;
	ld.shared.f32 	%f34, [%r18+64];
	ld.const.f32 	%f35, [%rd10+8];
	fma.rn.f32 	%f36, %f34, %f35, %f33;
	ld.shared.f32 	%f37, [%r18+96];
	ld.const.f32 	%f38, [%rd10+12];
	fma.rn.f32 	%f39, %f37, %f38, %f36;
	ld.shared.f32 	%f40, [%r18+128];
	ld.const.f32 	%f41, [%rd10+16];
	fma.rn.f32 	%f42, %f40, %f41, %f39;
	ld.shared.f32 	%f43, [%r18+160];
	ld.const.f32 	%f44, [%rd10+20];
	fma.rn.f32 	%f45, %f43, %f44, %f42;
	ld.shared.f32 	%f46, [%r18+192];
	ld.const.f32 	%f47, [%rd10+24];
	fma.rn.f32 	%f48, %f46, %f47, %f45;
	ld.shared.f32 	%f49, [%r18+224];
	ld.const.f32 	%f50, [%rd10+28];
	fma.rn.f32 	%f51, %f49, %f50, %f48;
	cvta.to.global.u64 	%rd11, %rd2;
	setp.eq.s32 	%p2, %r3, 0;
	selp.f32 	%f52, 0f3EB504F3, 0f3F000000, %p2;
	mul.f32 	%f53, %f52, %f51;
	add.s64 	%rd12, %rd11, %rd4;
	st.global.f32 	[%rd12], %f53;
	ret;

}
	// .globl	_Z21dct8x8_inverse_sharedPKfPfi
.visible .entry _Z21dct8x8_inverse_sharedPKfPfi(
	.param .u64 .ptr .align 1 _Z21dct8x8_inverse_sharedPKfPfi_param_0,
	.param .u64 .ptr .align 1 _Z21dct8x8_inverse_sharedPKfPfi_param_1,
	.param .u32 _Z21dct8x8_inverse_sharedPKfPfi_param_2
)
{
	.reg .b32 	%r<17>;
	.reg .b32 	%f<66>;
	.reg .b64 	%rd<13>;
	// demoted variable
	.shared .align 4 .b8 _ZZ21dct8x8_inverse_sharedPKfPfiE2sh[256];
	ld.param.u64 	%rd1, [_Z21dct8x8_inverse_sharedPKfPfi_param_0];
	ld.param.u64 	%rd2, [_Z21dct8x8_inverse_sharedPKfPfi_param_1];
	ld.param.u32 	%r1, [_Z21dct8x8_inverse_sharedPKfPfi_param_2];
	cvta.to.global.u64 	%rd3, %rd1;
	mov.u32 	%r2, %tid.x;
	mov.u32 	%r3, %tid.y;
	mov.u32 	%r4, %ctaid.x;
	shl.b32 	%r5, %r4, 3;
	add.s32 	%r6, %r5, %r2;
	mov.u32 	%r7, %ctaid.y;
	shl.b32 	%r8, %r7, 3;
	add.s32 	%r9, %r8, %r3;
	mad.lo.s32 	%r10, %r1, %r9, %r6;
	mul.wide.s32 	%rd4, %r10, 4;
	add.s64 	%rd5, %rd3, %rd4;
	ld.global.nc.f32 	%f1, [%rd5];
	shl.b32 	%r11, %r3, 5;
	mov.u32 	%r12, _ZZ21dct8x8_inverse_sharedPKfPfiE2sh;
	add.s32 	%r13, %r12, %r11;
	shl.b32 	%r14, %r2, 2;
	add.s32 	%r15, %r13, %r14;
	st.shared.f32 	[%r15], %f1;
	bar.sync 	0;
	add.s32 	%r16, %r12, %r14;
	ld.shared.f32 	%f2, [%r16];
	mul.f32 	%f3, %f2, 0f3EB504F3;
	mul.wide.u32 	%rd6, %r3, 4;
	mov.u64 	%rd7, d_cos;
	add.s64 	%rd8, %rd7, %rd6;
	ld.const.f32 	%f4, [%rd8];
	fma.rn.f32 	%f5, %f3, %f4, 0f00000000;
	ld.shared.f32 	%f6, [%r16+32];
	mul.f32 	%f7, %f6, 0f3F000000;
	ld.const.f32 	%f8, [%rd8+32];
	fma.rn.f32 	%f9, %f7, %f8, %f5;
	ld.shared.f32 	%f10, [%r16+64];
	mul.f32 	%f11, %f10, 0f3F000000;
	ld.const.f32 	%f12, [%rd8+64];
	fma.rn.f32 	%f13, %f11, %f12, %f9;
	ld.shared.f32 	%f14, [%r16+96];
	mul.f32 	%f15, %f14, 0f3F000000;
	ld.const.f32 	%f16, [%rd8+96];
	fma.rn.f32 	%f17, %f15, %f16, %f13;
	ld.shared.f32 	%f18, [%r16+128];
	mul.f32 	%f19, %f18, 0f3F000000;
	ld.const.f32 	%f20, [%rd8+128];
	fma.rn.f32 	%f21, %f19, %f20, %f17;
	ld.shared.f32 	%f22, [%r16+160];
	mul.f32 	%f23, %f22, 0f3F000000;
	ld.const.f32 	%f24, [%rd8+160];
	fma.rn.f32 	%f25, %f23, %f24, %f21;
	ld.shared.f32 	%f26, [%r16+192];
	mul.f32 	%f27, %f26, 0f3F000000;
	ld.const.f32 	%f28, [%rd8+192];
	fma.rn.f32 	%f29, %f27, %f28, %f25;
	ld.shared.f32 	%f30, [%r16+224];
	mul.f32 	%f31, %f30, 0f3F000000;
	ld.const.f32 	%f32, [%rd8+224];
	fma.rn.f32 	%f33, %f31, %f32, %f29;
	st.shared.f32 	[%r15], %f33;
	bar.sync 	0;
	ld.shared.f32 	%f34, [%r13];
	mul.f32 	%f35, %f34, 0f3EB504F3;
	mul.wide.u32 	%rd9, %r2, 4;
	add.s64 	%rd10, %rd7, %rd9;
	ld.const.f32 	%f36, [%rd10];
	fma.rn.f32 	%f37, %f35, %f36, 0f00000000;
	ld.shared.f32 	%f38, [%r13+4];
	mul.f32 	%f39, %f38, 0f3F000000;
	ld.const.f32 	%f40, [%rd10+32];
	fma.rn.f32 	%f41, %f39, %f40, %f37;
	ld.shared.f32 	%f42, [%r13+8];
	mul.f32 	%f43, %f42, 0f3F000000;
	ld.const.f32 	%f44, [%rd10+64];
	fma.rn.f32 	%f45, %f43, %f44, %f41;
	ld.shared.f32 	%f46, [%r13+12];
	mul.f32 	%f47, %f46, 0f3F000000;
	ld.const.f32 	%f48, [%rd10+96];
	fma.rn.f32 	%f49, %f47, %f48, %f45;
	ld.shared.f32 	%f50, [%r13+16];
	mul.f32 	%f51, %f50, 0f3F000000;
	ld.const.f32 	%f52, [%rd10+128];
	fma.rn.f32 	%f53, %f51, %f52, %f49;
	ld.shared.f32 	%f54, [%r13+20];
	mul.f32 	%f55, %f54, 0f3F000000;
	ld.const.f32 	%f56, [%rd10+160];
	fma.rn.f32 	%f57, %f55, %f56, %f53;
	ld.shared.f32 	%f58, [%r13+24];
	mul.f32 	%f59, %f58, 0f3F000000;
	ld.const.f32 	%f60, [%rd10+192];
	fma.rn.f32 	%f61, %f59, %f60, %f57;
	ld.shared.f32 	%f62, [%r13+28];
	mul.f32 	%f63, %f62, 0f3F000000;
	ld.const.f32 	%f64, [%rd10+224];
	fma.rn.f32 	%f65, %f63, %f64, %f61;
	cvta.to.global.u64 	%rd11, %rd2;
	add.s64 	%rd12, %rd11, %rd4;
	st.global.f32 	[%rd12], %f65;
	ret;

}


// ===== COMPILED SASS (sm_100) =====

	.target	sm_100

	.elftype	@"ET_EXEC"


//--------------------- .note.nv.tkinfo           --------------------------
	.section	.note.nv.tkinfo,"",@"SHT_NOTE"
	.sectionflags	@"SHF_NOTE_NV_TKINFO"
	.tkinfo
        /*0018*/ 	.word	0x00000002
        /*0030*/ 	.string	""
        /*0030*/ 	.string	"ptxas"
        /*0030*/ 	.string	"Cuda compilation tools, release 13.0, V13.0.88"
        /*0030*/ 	.string	"Build cuda_13.0.r13.0/compiler.36424714_0"
        /*0030*/ 	.string	"-arch sm_100 -m 64 "



//--------------------- .note.nv.cuinfo           --------------------------
	.section	.note.nv.cuinfo,"",@"SHT_NOTE"
	.sectionflags	@"SHF_NOTE_NV_CUINFO"
        /*0018*/ 	.short	0x0002
        /*001a*/ 	.short	0x0064
        /*001c*/ 	.short	0x0082
	.zero		2


//--------------------- .nv.info                  --------------------------
	.section	.nv.info,"",@"SHT_CUDA_INFO"
	.align	4


	//----- nvinfo : EIATTR_REGCOUNT
	.align		4
        /*0000*/ 	.byte	0x04, 0x2f
        /*0002*/ 	.short	(.L_2 - .L_1)
	.align		4
.L_1:
        /*0004*/ 	.word	index@(_Z21dct8x8_forward_sharedPKfPfi)
        /*0008*/ 	.word	0x0000001a


	//----- nvinfo : EIATTR_FRAME_SIZE
	.align		4
.L_2:
        /*000c*/ 	.byte	0x04, 0x11
        /*000e*/ 	.short	(.L_4 - .L_3)
	.align		4
.L_3:
        /*0010*/ 	.word	index@(_Z21dct8x8_forward_sharedPKfPfi)
        /*0014*/ 	.word	0x00000000


	//----- nvinfo : EIATTR_REGCOUNT
	.align		4
.L_4:
        /*0018*/ 	.byte	0x04, 0x2f
        /*001a*/ 	.short	(.L_6 - .L_5)
	.align		4
.L_5:
        /*001c*/ 	.word	index@(_Z21dct8x8_inverse_sharedPKfPfi)
        /*0020*/ 	.word	0x00000019


	//----- nvinfo : EIATTR_FRAME_SIZE
	.align		4
.L_6:
        /*0024*/ 	.byte	0x04, 0x11
        /*0026*/ 	.short	(.L_8 - .L_7)
	.align		4
.L_7:
        /*0028*/ 	.word	index@(_Z21dct8x8_inverse_sharedPKfPfi)
        /*002c*/ 	.word	0x00000000


	//----- nvinfo : EIATTR_MIN_STACK_SIZE
	.align		4
.L_8:
        /*0030*/ 	.byte	0x04, 0x12
        /*0032*/ 	.short	(.L_10 - .L_9)
	.align		4
.L_9:
        /*0034*/ 	.word	index@(_Z21dct8x8_inverse_sharedPKfPfi)
        /*0038*/ 	.word	0x00000000


	//----- nvinfo : EIATTR_MIN_STACK_SIZE
	.align		4
.L_10:
        /*003c*/ 	.byte	0x04, 0x12
        /*003e*/ 	.short	(.L_12 - .L_11)
	.align		4
.L_11:
        /*0040*/ 	.word	index@(_Z21dct8x8_forward_sharedPKfPfi)
        /*0044*/ 	.word	0x00000000
.L_12:


//--------------------- .nv.compat                --------------------------
	.section	.nv.compat,"",@"SHT_CUDA_COMPAT_INFO"
	.align	4
        /*0000*/ 	.byte	0x02, 0x09, 0x00, 0x00, 0x02, 0x02, 0x01, 0x00, 0x02, 0x05, 0x05, 0x00, 0x03, 0x07, 0x01, 0x01
        /*0010*/ 	.byte	0x02, 0x03, 0x00, 0x00, 0x02, 0x06, 0x01, 0x00, 0x04, 0x0b, 0x08, 0x00, 0x09, 0x00, 0x00, 0x00
        /*0020*/ 	.byte	0x00, 0x00, 0x00, 0x00


//--------------------- .nv.info._Z21dct8x8_inverse_sharedPKfPfi --------------------------
	.section	.nv.info._Z21dct8x8_inverse_sharedPKfPfi,"",@"SHT_CUDA_INFO"
	.sectionflags	@""
	.align	4


	//----- nvinfo : EIATTR_CUDA_API_VERSION
	.align		4
        /*0000*/ 	.byte	0x04, 0x37
        /*0002*/ 	.short	(.L_14 - .L_13)
.L_13:
        /*0004*/ 	.word	0x00000082


	//----- nvinfo : EIATTR_KPARAM_INFO
	.align		4
.L_14:
        /*0008*/ 	.byte	0x04, 0x17
        /*000a*/ 	.short	(.L_16 - .L_15)
.L_15:
        /*000c*/ 	.word	0x00000000
        /*0010*/ 	.short	0x0002
        /*0012*/ 	.short	0x0010
        /*0014*/ 	.byte	0x00, 0xf0, 0x11, 0x00


	//----- nvinfo : EIATTR_KPARAM_INFO
	.align		4
.L_16:
        /*0018*/ 	.byte	0x04, 0x17
        /*001a*/ 	.short	(.L_18 - .L_17)
.L_17:
        /*001c*/ 	.word	0x00000000
        /*0020*/ 	.short	0x0001
        /*0022*/ 	.short	0x0008
        /*0024*/ 	.byte	0x00, 0xf5, 0x21, 0x00


	//----- nvinfo : EIATTR_KPARAM_INFO
	.align		4
.L_18:
        /*0028*/ 	.byte	0x04, 0x17
        /*002a*/ 	.short	(.L_20 - .L_19)
.L_19:
        /*002c*/ 	.word	0x00000000
        /*0030*/ 	.short	0x0000
        /*0032*/ 	.short	0x0000
        /*0034*/ 	.byte	0x00, 0xf5, 0x21, 0x00


	//----- nvinfo : EIATTR_SPARSE_MMA_MASK
	.align		4
.L_20:
        /*0038*/ 	.byte	0x03, 0x50
        /*003a*/ 	.short	0x0000


	//----- nvinfo : EIATTR_MAXREG_COUNT
	.align		4
        /*003c*/ 	.byte	0x03, 0x1b
        /*003e*/ 	.short	0x00ff


	//----- nvinfo : EIATTR_NUM_BARRIERS
	.align		4
        /*0040*/ 	.byte	0x02, 0x4c
        /*0042*/ 	.byte	0x01
	.zero		1


	//----- nvinfo : EIATTR_MERCURY_ISA_VERSION
	.align		4
        /*0044*/ 	.byte	0x03, 0x5f
        /*0046*/ 	.short	0x0101


	//----- nvinfo : EIATTR_VRC_CTA_INIT_COUNT
	.align		4
        /*0048*/ 	.byte	0x02, 0x4a
	.zero		1
	.zero		1


	//----- nvinfo : EIATTR_EXIT_INSTR_OFFSETS
	.align		4
        /*004c*/ 	.byte	0x04, 0x1c
        /*004e*/ 	.short	(.L_22 - .L_21)


	//   ....[0]....
.L_21:
        /*0050*/ 	.word	0x00000560


	//----- nvinfo : EIATTR_CBANK_PARAM_SIZE
	.align		4
.L_22:
        /*0054*/ 	.byte	0x03, 0x19
        /*0056*/ 	.short	0x0014


	//----- nvinfo : EIATTR_PARAM_CBANK
	.align		4
        /*0058*/ 	.byte	0x04, 0x0a
        /*005a*/ 	.short	(.L_24 - .L_23)
	.align		4
.L_23:
        /*005c*/ 	.word	index@(.nv.constant0._Z21dct8x8_inverse_sharedPKfPfi)
        /*0060*/ 	.short	0x0380
        /*0062*/ 	.short	0x0014


	//----- nvinfo : EIATTR_SW_WAR
	.align		4
.L_24:
        /*0064*/ 	.byte	0x04, 0x36
        /*0066*/ 	.short	(.L_26 - .L_25)
.L_25:
        /*0068*/ 	.word	0x00000008
.L_26:


//--------------------- .nv.info._Z21dct8x8_forward_sharedPKfPfi --------------------------
	.section	.nv.info._Z21dct8x8_forward_sharedPKfPfi,"",@"SHT_CUDA_INFO"
	.sectionflags	@""
	.align	4


	//----- nvinfo : EIATTR_CUDA_API_VERSION
	.align		4
        /*0000*/ 	.byte	0x04, 0x37
        /*0002*/ 	.short	(.L_28 - .L_27)
.L_27:
        /*0004*/ 	.word	0x00000082


	//----- nvinfo : EIATTR_KPARAM_INFO
	.align		4
.L_28:
        /*0008*/ 	.byte	0x04, 0x17
        /*000a*/ 	.short	(.L_30 - .L_29)
.L_29:
        /*000c*/ 	.word	0x00000000
        /*0010*/ 	.short	0x0002
        /*0012*/ 	.short	0x0010
        /*0014*/ 	.byte	0x00, 0xf0, 0x11, 0x00


	//----- nvinfo : EIATTR_KPARAM_INFO
	.align		4
.L_30:
        /*0018*/ 	.byte	0x04, 0x17
        /*001a*/ 	.short	(.L_32 - .L_31)
.L_31:
        /*001c*/ 	.word	0x00000000
        /*0020*/ 	.short	0x0001
        /*0022*/ 	.short	0x0008
        /*0024*/ 	.byte	0x00, 0xf5, 0x21, 0x00


	//----- nvinfo : EIATTR_KPARAM_INFO
	.align		4
.L_32:
        /*0028*/ 	.byte	0x04, 0x17
        /*002a*/ 	.short	(.L_34 - .L_33)
.L_33:
        /*002c*/ 	.word	0x00000000
        /*0030*/ 	.short	0x0000
        /*0032*/ 	.short	0x0000
        /*0034*/ 	.byte	0x00, 0xf5, 0x21, 0x00


	//----- nvinfo : EIATTR_SPARSE_MMA_MASK
	.align		4
.L_34:
        /*0038*/ 	.byte	0x03, 0x50
        /*003a*/ 	.short	0x0000


	//----- nvinfo : EIATTR_MAXREG_COUNT
	.align		4
        /*003c*/ 	.byte	0x03, 0x1b
        /*003e*/ 	.short	0x00ff


	//----- nvinfo : EIATTR_NUM_BARRIERS
	.align		4
        /*0040*/ 	.byte	0x02, 0x4c
        /*0042*/ 	.byte	0x01
	.zero		1


	//----- nvinfo : EIATTR_MERCURY_ISA_VERSION
	.align		4
        /*0044*/ 	.byte	0x03, 0x5f
        /*0046*/ 	.short	0x0101


	//----- nvinfo : EIATTR_VRC_CTA_INIT_COUNT
	.align		4
        /*0048*/ 	.byte	0x02, 0x4a
	.zero		1
	.zero		1


	//----- nvinfo : EIATTR_EXIT_INSTR_OFFSETS
	.align		4
        /*004c*/ 	.byte	0x04, 0x1c
        /*004e*/ 	.short	(.L_36 - .L_35)


	//   ....[0]....
.L_35:
        /*0050*/ 	.word	0x00000470


	//----- nvinfo : EIATTR_CBANK_PARAM_SIZE
	.align		4
.L_36:
        /*0054*/ 	.byte	0x03, 0x19
        /*0056*/ 	.short	0x0014


	//----- nvinfo : EIATTR_PARAM_CBANK
	.align		4
        /*0058*/ 	.byte	0x04, 0x0a
        /*005a*/ 	.short	(.L_38 - .L_37)
	.align		4
.L_37:
        /*005c*/ 	.word	index@(.nv.constant0._Z21dct8x8_forward_sharedPKfPfi)
        /*0060*/ 	.short	0x0380
        /*0062*/ 	.short	0x0014


	//----- nvinfo : EIATTR_SW_WAR
	.align		4
.L_38:
        /*0064*/ 	.byte	0x04, 0x36
        /*0066*/ 	.short	(.L_40 - .L_39)
.L_39:
        /*0068*/ 	.word	0x00000008
.L_40:


//--------------------- .nv.callgraph             --------------------------
	.section	.nv.callgraph,"",@"SHT_CUDA_CALLGRAPH"
	.align	4
	.sectionentsize	8
	.align		4
        /*0000*/ 	.word	0x00000000
	.align		4
        /*0004*/ 	.word	0xffffffff
	.align		4
        /*0008*/ 	.word	0x00000000
	.align		4
        /*000c*/ 	.word	0xfffffffe
	.align		4
        /*0010*/ 	.word	0x00000000
	.align		4
        /*0014*/ 	.word	0xfffffffd
	.align		4
        /*0018*/ 	.word	0x00000000
	.align		4
        /*001c*/ 	.word	0xfffffffc


//--------------------- .nv.constant3             --------------------------
	.section	.nv.constant3,"a",@progbits
	.align	4
.nv.constant3:
	.type		d_cos,@object
	.size		d_cos,(.L_0 - d_cos)
d_cos:
	.zero		256
.L_0:


//--------------------- .text._Z21dct8x8_inverse_sharedPKfPfi --------------------------
	.section	.text._Z21dct8x8_inverse_sharedPKfPfi,"ax",@progbits
	.align	128
        .global         _Z21dct8x8_inverse_sharedPKfPfi
        .type           _Z21dct8x8_inverse_sharedPKfPfi,@function
        .size           _Z21dct8x8_inverse_sharedPKfPfi,(.L_x_2 - _Z21dct8x8_inverse_sharedPKfPfi)
        .other          _Z21dct8x8_inverse_sharedPKfPfi,@"STO_CUDA_ENTRY STV_DEFAULT"
_Z21dct8x8_inverse_sharedPKfPfi:
.text._Z21dct8x8_inverse_sharedPKfPfi:
[----:B------:R-:W-:Y:S01]  /*0000*/  LDC R1, c[0x0][0x37c] ;  /* 0x0000df00ff017b82 */ /* 0x000fe20000000800 */
[----:B------:R-:W0:Y:S07]  /*0010*/  S2R R3, SR_TID.X ;  /* 0x0000000000037919 */ /* 0x000e2e0000002100 */
[----:B------:R-:W1:Y:S01]  /*0020*/  LDC.64 R4, c[0x0][0x380] ;  /* 0x0000e000ff047b82 */ /* 0x000e620000000a00 */
[----:B------:R-:W2:Y:S01]  /*0030*/  LDCU UR4, c[0x0][0x390] ;  /* 0x00007200ff0477ac */ /* 0x000ea20008000800 */
[----:B------:R-:W0:Y:S01]  /*0040*/  S2R R2, SR_CTAID.X ;  /* 0x0000000000027919 */ /* 0x000e220000002500 */
[----:B------:R-:W3:Y:S01]  /*0050*/  LDCU.64 UR6, c[0x0][0x358] ;  /* 0x00006b00ff0677ac */ /* 0x000ee20008000a00 */
[----:B------:R-:W4:Y:S01]  /*0060*/  S2R R15, SR_TID.Y ;  /* 0x00000000000f7919 */ /* 0x000f220000002200 */
[----:B------:R-:W4:Y:S01]  /*0070*/  S2R R0, SR_CTAID.Y ;  /* 0x0000000000007919 */ /* 0x000f220000002600 */
[----:B0-----:R-:W-:-:S02]  /*0080*/  LEA R2, R2, R3, 0x3 ;  /* 0x0000000302027211 */ /* 0x001fc400078e18ff */
[----:B----4-:R-:W-:-:S05]  /*0090*/  LEA R7, R0, R15, 0x3 ;  /* 0x0000000f00077211 */ /* 0x010fca00078e18ff */
[----:B--2---:R-:W-:-:S04]  /*00a0*/  IMAD R2, R7, UR4, R2 ;  /* 0x0000000407027c24 */ /* 0x004fc8000f8e0202 */
[----:B-1----:R-:W-:-:S06]  /*00b0*/  IMAD.WIDE R4, R2, 0x4, R4 ;  /* 0x0000000402047825 */ /* 0x002fcc00078e0204 */
[----:B---3--:R-:W2:Y:S01]  /*00c0*/  LDG.E.CONSTANT R4, desc[UR6][R4.64] ;  /* 0x0000000604047981 */ /* 0x008ea2000c1e9900 */
[----:B------:R-:W0:Y:S01]  /*00d0*/  S2UR UR5, SR_CgaCtaId ;  /* 0x00000000000579c3 */ /* 0x000e220000008800 */
[----:B------:R-:W-:Y:S02]  /*00e0*/  UMOV UR4, 0x400 ;  /* 0x0000040000047882 */ /* 0x000fe40000000000 */
[----:B0-----:R-:W-:-:S06]  /*00f0*/  ULEA UR4, UR5, UR4, 0x18 ;  /* 0x0000000405047291 */ /* 0x001fcc000f8ec0ff */
[C---:B------:R-:W-:Y:S02]  /*0100*/  LEA R12, R15.reuse, UR4, 0x5 ;  /* 0x000000040f0c7c11 */ /* 0x040fe4000f8e28ff */
[----:B------:R-:W-:Y:S02]  /*0110*/  SHF.L.U32 R15, R15, 0x2, RZ ;  /* 0x000000020f0f7819 */ /* 0x000fe400000006ff */
[C---:B------:R-:W-:Y:S02]  /*0120*/  LEA R13, R3.reuse, R12, 0x2 ;  /* 0x0000000c030d7211 */ /* 0x040fe400078e10ff */
[----:B------:R-:W-:Y:S01]  /*0130*/  LEA R14, R3, UR4, 0x2 ;  /* 0x00000004030e7c11 */ /* 0x000fe2000f8e10ff */
[----:B------:R-:W0:Y:S08]  /*0140*/  LDC R17, c[0x3][R15] ;  /* 0x00c000000f117b82 */ /* 0x000e300000000800 */
[----:B------:R-:W1:Y:S08]  /*0150*/  LDC R18, c[0x3][R15+0x20] ;  /* 0x00c008000f127b82 */ /* 0x000e700000000800 */
[----:B------:R-:W3:Y:S08]  /*0160*/  LDC R20, c[0x3][R15+0x40] ;  /* 0x00c010000f147b82 */ /* 0x000ef00000000800 */
[----:B------:R-:W4:Y:S08]  /*0170*/  LDC R22, c[0x3][R15+0x60] ;  /* 0x00c018000f167b82 */ /* 0x000f300000000800 */
[----:B------:R-:W5:Y:S08]  /*0180*/  LDC R7, c[0x3][R15+0x80] ;  /* 0x00c020000f077b82 */ /* 0x000f700000000800 */
[----:B------:R-:W5:Y:S08]  /*0190*/  LDC R6, c[0x3][R15+0xa0] ;  /* 0x00c028000f067b82 */ /* 0x000f700000000800 */
[----:B------:R-:W5:Y:S01]  /*01a0*/  LDC R10, c[0x3][R15+0xe0] ;  /* 0x00c038000f0a7b82 */ /* 0x000f620000000800 */
[----:B--2---:R2:W-:Y:S07]  /*01b0*/  STS [R13], R4 ;  /* 0x000000040d007388 */ /* 0x0045ee0000000800 */
[----:B------:R-:W-:Y:S08]  /*01c0*/  BAR.SYNC.DEFER_BLOCKING 0x0 ;  /* 0x0000000000007b1d */ /* 0x000ff00000010000 */
[----:B--2---:R-:W2:Y:S01]  /*01d0*/  LDC R4, c[0x3][R15+0xc0] ;  /* 0x00c030000f047b82 */ /* 0x004ea20000000800 */
[----:B------:R-:W0:Y:S04]  /*01e0*/  LDS R0, [R14] ;  /* 0x000000000e007984 */ /* 0x000e280000000800 */
[----:B------:R-:W1:Y:S04]  /*01f0*/  LDS R16, [R14+0x20] ;  /* 0x000020000e107984 */ /* 0x000e680000000800 */
[----:B------:R-:W3:Y:S04]  /*0200*/  LDS R19, [R14+0x40] ;  /* 0x000040000e137984 */ /* 0x000ee80000000800 */
[----:B------:R-:W4:Y:S04]  /*0210*/  LDS R21, [R14+0x60] ;  /* 0x000060000e157984 */ /* 0x000f280000000800 */
[----:B------:R-:W5:Y:S04]  /*0220*/  LDS R8, [R14+0x80] ;  /* 0x000080000e087984 */ /* 0x000f680000000800 */
[----:B------:R-:W2:Y:S04]  /*0230*/  LDS R5, [R14+0xa0] ;  /* 0x0000a0000e057984 */ /* 0x000ea80000000800 */
[----:B------:R-:W2:Y:S04]  /*0240*/  LDS R9, [R14+0xc0] ;  /* 0x0000c0000e097984 */ /* 0x000ea80000000800 */
[----:B------:R-:W2:Y:S01]  /*0250*/  LDS R11, [R14+0xe0] ;  /* 0x0000e0000e0b7984 */ /* 0x000ea20000000800 */
[----:B0-----:R-:W-:-:S04]  /*0260*/  FMUL R0, R0, 0.35355338454246520996 ;  /* 0x3eb504f300007820 */ /* 0x001fc80000400000 */
[----:B------:R-:W-:Y:S01]  /*0270*/  FFMA R0, R0, R17, RZ ;  /* 0x0000001100007223 */ /* 0x000fe200000000ff */
[----:B-1----:R-:W-:Y:S01]  /*0280*/  FMUL R17, R16, 0.5 ;  /* 0x3f00000010117820 */ /* 0x002fe20000400000 */
[----:B---3--:R-:W-:-:S03]  /*0290*/  FMUL R19, R19, 0.5 ;  /* 0x3f00000013137820 */ /* 0x008fc60000400000 */
[----:B------:R-:W-:Y:S01]  /*02a0*/  FFMA R0, R17, R18, R0 ;  /* 0x0000001211007223 */ /* 0x000fe20000000000 */
[----:B----4-:R-:W-:-:S03]  /*02b0*/  FMUL R21, R21, 0.5 ;  /* 0x3f00000015157820 */ /* 0x010fc60000400000 */
[----:B------:R-:W-:Y:S01]  /*02c0*/  FFMA R0, R19, R20, R0 ;  /* 0x0000001413007223 */ /* 0x000fe20000000000 */
[----:B-----5:R-:W-:-:S03]  /*02d0*/  FMUL R17, R8, 0.5 ;  /* 0x3f00000008117820 */ /* 0x020fc60000400000 */
[----:B------:R-:W-:-:S04]  /*02e0*/  FFMA R0, R21, R22, R0 ;  /* 0x0000001615007223 */ /* 0x000fc80000000000 */
[----:B------:R-:W-:Y:S01]  /*02f0*/  FFMA R7, R17, R7, R0 ;  /* 0x0000000711077223 */ /* 0x000fe20000000000 */
[----:B--2---:R-:W-:Y:S01]  /*0300*/  FMUL R0, R5, 0.5 ;  /* 0x3f00000005007820 */ /* 0x004fe20000400000 */
[----:B------:R-:W-:-:S03]  /*0310*/  SHF.L.U32 R17, R3, 0x2, RZ ;  /* 0x0000000203117819 */ /* 0x000fc600000006ff */
[----:B------:R-:W-:Y:S01]  /*0320*/  FFMA R7, R0, R6, R7 ;  /* 0x0000000600077223 */ /* 0x000fe20000000007 */
[----:B------:R-:W-:Y:S01]  /*0330*/  FMUL R0, R9, 0.5 ;  /* 0x3f00000009007820 */ /* 0x000fe20000400000 */
[----:B------:R-:W-:Y:S01]  /*0340*/  FMUL R6, R11, 0.5 ;  /* 0x3f0000000b067820 */ /* 0x000fe20000400000 */
[----:B------:R-:W0:Y:S02]  /*0350*/  LDC R19, c[0x3][R17] ;  /* 0x00c0000011137b82 */ /* 0x000e240000000800 */
[----:B------:R-:W-:-:S04]  /*0360*/  FFMA R7, R0, R4, R7 ;  /* 0x0000000400077223 */ /* 0x000fc80000000007 */
[----:B------:R-:W-:Y:S02]  /*0370*/  FFMA R0, R6, R10, R7 ;  /* 0x0000000a06007223 */ /* 0x000fe40000000007 */
[----:B------:R-:W1:Y:S03]  /*0380*/  LDC R18, c[0x3][R17+0x20] ;  /* 0x00c0080011127b82 */ /* 0x000e660000000800 */
[----:B------:R-:W-:Y:S05]  /*0390*/  STS [R13], R0 ;  /* 0x000000000d007388 */ /* 0x000fea0000000800 */
[----:B------:R-:W-:Y:S08]  /*03a0*/  BAR.SYNC.DEFER_BLOCKING 0x0 ;  /* 0x0000000000007b1d */ /* 0x000ff00000010000 */
[----:B------:R-:W2:Y:S08]  /*03b0*/  LDC R20, c[0x3][R17+0x40] ;  /* 0x00c0100011147b82 */ /* 0x000eb00000000800 */
[----:B------:R-:W3:Y:S08]  /*03c0*/  LDC R21, c[0x3][R17+0x60] ;  /* 0x00c0180011157b82 */ /* 0x000ef00000000800 */
[----:B------:R-:W4:Y:S01]  /*03d0*/  LDC R14, c[0x3][R17+0x80] ;  /* 0x00c02000110e7b82 */ /* 0x000f220000000800 */
[----:B------:R-:W5:Y:S04]  /*03e0*/  LDS.128 R4, [R12] ;  /* 0x000000000c047984 */ /* 0x000f680000000c00 */
[----:B------:R-:W1:Y:S03]  /*03f0*/  LDS.128 R8, [R12+0x10] ;  /* 0x000010000c087984 */ /* 0x000e660000000c00 */
[----:B------:R-:W4:Y:S08]  /*0400*/  LDC R16, c[0x3][R17+0xa0] ;  /* 0x00c0280011107b82 */ /* 0x000f300000000800 */
[----:B------:R-:W4:Y:S08]  /*0410*/  LDC R15, c[0x3][R17+0xc0] ;  /* 0x00c03000110f7b82 */ /* 0x000f300000000800 */
[----:B------:R-:W4:Y:S01]  /*0420*/  LDC R3, c[0x3][R17+0xe0] ;  /* 0x00c0380011037b82 */ /* 0x000f220000000800 */
[----:B-----5:R-:W-:Y:S01]  /*0430*/  FMUL R0, R4, 0.35355338454246520996 ;  /* 0x3eb504f304007820 */ /* 0x020fe20000400000 */
[----:B------:R-:W-:Y:S01]  /*0440*/  FMUL R5, R5, 0.5 ;  /* 0x3f00000005057820 */ /* 0x000fe20000400000 */
[----:B------:R-:W-:Y:S01]  /*0450*/  FMUL R13, R6, 0.5 ;  /* 0x3f000000060d7820 */ /* 0x000fe20000400000 */
[----:B------:R-:W-:Y:S01]  /*0460*/  FMUL R7, R7, 0.5 ;  /* 0x3f00000007077820 */ /* 0x000fe20000400000 */
[----:B0-----:R-:W-:Y:S01]  /*0470*/  FFMA R0, R0, R19, RZ ;  /* 0x0000001300007223 */ /* 0x001fe200000000ff */
[----:B-1----:R-:W-:Y:S01]  /*0480*/  FMUL R8, R8, 0.5 ;  /* 0x3f00000008087820 */ /* 0x002fe20000400000 */
[----:B------:R-:W-:-:S02]  /*0490*/  FMUL R11, R11, 0.5 ;  /* 0x3f0000000b0b7820 */ /* 0x000fc40000400000 */
[----:B------:R-:W-:Y:S02]  /*04a0*/  FFMA R0, R5, R18, R0 ;  /* 0x0000001205007223 */ /* 0x000fe40000000000 */
[----:B------:R-:W0:Y:S02]  /*04b0*/  LDC.64 R4, c[0x0][0x388] ;  /* 0x0000e200ff047b82 */ /* 0x000e240000000a00 */
[----:B--2---:R-:W-:-:S04]  /*04c0*/  FFMA R0, R13, R20, R0 ;  /* 0x000000140d007223 */ /* 0x004fc80000000000 */
[----:B---3--:R-:W-:Y:S01]  /*04d0*/  FFMA R7, R7, R21, R0 ;  /* 0x0000001507077223 */ /* 0x008fe20000000000 */
[----:B------:R-:W-:-:S03]  /*04e0*/  FMUL R0, R9, 0.5 ;  /* 0x3f00000009007820 */ /* 0x000fc60000400000 */
[----:B----4-:R-:W-:-:S04]  /*04f0*/  FFMA R7, R8, R14, R7 ;  /* 0x0000000e08077223 */ /* 0x010fc80000000007 */
[----:B------:R-:W-:Y:S01]  /*0500*/  FFMA R0, R0, R16, R7 ;  /* 0x0000001000007223 */ /* 0x000fe20000000007 */
[----:B------:R-:W-:-:S04]  /*0510*/  FMUL R7, R10, 0.5 ;  /* 0x3f0000000a077820 */ /* 0x000fc80000400000 */
[----:B------:R-:W-:-:S04]  /*0520*/  FFMA R0, R7, R15, R0 ;  /* 0x0000000f07007223 */ /* 0x000fc80000000000 */
[----:B------:R-:W-:Y:S01]  /*0530*/  FFMA R3, R11, R3, R0 ;  /* 0x000000030b037223 */ /* 0x000fe20000000000 */
[----:B0-----:R-:W-:-:S05]  /*0540*/  IMAD.WIDE R4, R2, 0x4, R4 ;  /* 0x0000000402047825 */ /* 0x001fca00078e0204 */
[----:B------:R-:W-:Y:S01]  /*0550*/  STG.E desc[UR6][R4.64], R3 ;  /* 0x0000000304007986 */ /* 0x000fe2000c101906 */
[----:B------:R-:W-:Y:S05]  /*0560*/  EXIT ;  /* 0x000000000000794d */ /* 0x000fea0003800000 */
.L_x_0:
[----:B------:R-:W-:-:S00]  /*0570*/  BRA `(.L_x_0) ;  /* 0xfffffffc00fc7947 */ /* 0x000fc0000383ffff */
[----:B------:R-:W-:-:S00]  /*0580*/  NOP ;  /* 0x0000000000007918 */ /* 0x000fc00000000000 */
[----:B------:R-:W-:-:S00]  /*0590*/  NOP ;  /* 0x0000000000007918 */ /* 0x000fc00000000000 */
[----:B------:R-:W-:-:S00]  /*05a0*/  NOP ;  /* 0x0000000000007918 */ /* 0x000fc00000000000 */
[----:B------:R-:W-:-:S00]  /*05b0*/  NOP ;  /* 0x0000000000007918 */ /* 0x000fc00000000000 */
[----:B------:R-:W-:-:S00]  /*05c0*/  NOP ;  /* 0x0000000000007918 */ /* 0x000fc00000000000 */
[----:B------:R-:W-:-:S00]  /*05d0*/  NOP ;  /* 0x0000000000007918 */ /* 0x000fc00000000000 */
[----:B------:R-:W-:-:S00]  /*05e0*/  NOP ;  /* 0x0000000000007918 */ /* 0x000fc00000000000 */
[----:B------:R-:W-:-:S00]  /*05f0*/  NOP ;  /* 0x0000000000007918 */ /* 0x000fc00000000000 */
.L_x_2:


//--------------------- .text._Z21dct8x8_forward_sharedPKfPfi --------------------------
	.section	.text._Z21dct8x8_forward_sharedPKfPfi,"ax",@progbits
	.align	128
        .global         _Z21dct8x8_forward_sharedPKfPfi
        .type           _Z21dct8x8_forward_sharedPKfPfi,@function
        .size           _Z21dct8x8_forward_sharedPKfPfi,(.L_x_3 - _Z21dct8x8_forward_sharedPKfPfi)
        .other          _Z21dct8x8_forward_sharedPKfPfi,@"STO_CUDA_ENTRY STV_DEFAULT"
_Z21dct8x8_forward_sharedPKfPfi:
.text._Z21dct8x8_forward_sharedPKfPfi:
        /* <DEDUP_REMOVED lines=11> */
[----:B-1----:R-:W-:-:S05]  /*00b0*/  IMAD.WIDE R4, R0, 0x4, R4 ;  /* 0x0000000400047825 */ /* 0x002fca00078e0204 */
[----:B---3--:R-:W2:Y:S01]  /*00c0*/  LDG.E.CONSTANT R21, desc[UR6][R4.64] ;  /* 0x0000000604157981 */ /* 0x008ea2000c1e9900 */
[----:B------:R-:W0:Y:S01]  /*00d0*/  S2UR UR5, SR_CgaCtaId ;  /* 0x00000000000579c3 */ /* 0x000e220000008800 */
[----:B------:R-:W-:Y:S01]  /*00e0*/  UMOV UR4, 0x400 ;  /* 0x0000040000047882 */ /* 0x000fe20000000000 */
[C---:B------:R-:W-:Y:S02]  /*00f0*/  SHF.L.U32 R6, R3.reuse, 0x3, RZ ;  /* 0x0000000303067819 */ /* 0x040fe400000006ff */
[----:B------:R-:W-:Y:S02]  /*0100*/  ISETP.NE.AND P0, PT, R3, RZ, PT ;  /* 0x000000ff0300720c */ /* 0x000fe40003f05270 */
[----:B------:R-:W-:-:S04]  /*0110*/  SHF.L.U32 R23, R6, 0x2, RZ ;  /* 0x0000000206177819 */ /* 0x000fc800000006ff */
[----:B------:R-:W1:Y:S08]  /*0120*/  LDC.64 R12, c[0x3][R23] ;  /* 0x00c00000170c7b82 */ /* 0x000e700000000a00 */
[----:B------:R-:W3:Y:S01]  /*0130*/  LDC.64 R14, c[0x3][R23+0x8] ;  /* 0x00c00200170e7b82 */ /* 0x000ee20000000a00 */
[----:B0-----:R-:W-:-:S07]  /*0140*/  ULEA UR4, UR5, UR4, 0x18 ;  /* 0x0000000405047291 */ /* 0x001fce000f8ec0ff */
[----:B------:R-:W0:Y:S01]  /*0150*/  LDC.64 R18, c[0x3][R23+0x10] ;  /* 0x00c0040017127b82 */ /* 0x000e220000000a00 */
[----:B------:R-:W-:-:S04]  /*0160*/  LEA R22, R2, UR4, 0x5 ;  /* 0x0000000402167c11 */ /* 0x000fc8000f8e28ff */
[----:B------:R-:W-:-:S03]  /*0170*/  LEA R20, R3, R22, 0x2 ;  /* 0x0000001603147211 */ /* 0x000fc600078e10ff */
[----:B------:R-:W4:Y:S02]  /*0180*/  LDC.64 R16, c[0x3][R23+0x18] ;  /* 0x00c0060017107b82 */ /* 0x000f240000000a00 */
[----:B--2---:R-:W-:Y:S06]  /*0190*/  STS [R20], R21 ;  /* 0x0000001514007388 */ /* 0x004fec0000000800 */
[----:B------:R-:W-:Y:S06]  /*01a0*/  BAR.SYNC.DEFER_BLOCKING 0x0 ;  /* 0x0000000000007b1d */ /* 0x000fec0000010000 */
[----:B------:R-:W1:Y:S04]  /*01b0*/  LDS.128 R4, [R22] ;  /* 0x0000000016047984 */ /* 0x000e680000000c00 */
[----:B------:R-:W0:Y:S01]  /*01c0*/  LDS.128 R8, [R22+0x10] ;  /* 0x0000100016087984 */ /* 0x000e220000000c00 */
[----:B-1----:R-:W-:-:S04]  /*01d0*/  FFMA R4, R4, R12, RZ ;  /* 0x0000000c04047223 */ /* 0x002fc800000000ff */
[----:B------:R-:W-:Y:S01]  /*01e0*/  FFMA R5, R13, R5, R4 ;  /* 0x000000050d057223 */ /* 0x000fe20000000004 */
[----:B------:R-:W-:-:S03]  /*01f0*/  SHF.L.U32 R4, R2, 0x3, RZ ;  /* 0x0000000302047819 */ /* 0x000fc600000006ff */
[----:B---3--:R-:W-:Y:S01]  /*0200*/  FFMA R6, R14, R6, R5 ;  /* 0x000000060e067223 */ /* 0x008fe20000000005 */
[----:B------:R-:W-:-:S03]  /*0210*/  LEA R14, R3, UR4, 0x2 ;  /* 0x00000004030e7c11 */ /* 0x000fc6000f8e10ff */
[----:B------:R-:W-:Y:S01]  /*0220*/  FFMA R7, R15, R7, R6 ;  /* 0x000000070f077223 */ /* 0x000fe20000000006 */
[----:B------:R-:W-:Y:S01]  /*0230*/  HFMA2 R6, -RZ, RZ, 1.6767578125, 7.5519084930419921875e-05 ;  /* 0x3eb504f3ff067431 */ /* 0x000fe200000001ff */
[----:B------:R-:W-:Y:S02]  /*0240*/  SHF.L.U32 R15, R4, 0x2, RZ ;  /* 0x00000002040f7819 */ /* 0x000fe400000006ff */
[----:B0-----:R-:W-:Y:S02]  /*0250*/  FFMA R8, R8, R18, R7 ;  /* 0x0000001208087223 */ /* 0x001fe40000000007 */
[----:B------:R-:W0:Y:S02]  /*0260*/  LDC.64 R4, c[0x3][R15] ;  /* 0x00c000000f047b82 */ /* 0x000e240000000a00 */
[----:B------:R-:W-:Y:S01]  /*0270*/  FFMA R9, R19, R9, R8 ;  /* 0x0000000913097223 */ /* 0x000fe20000000008 */
[----:B------:R-:W-:-:S03]  /*0280*/  FSEL R7, R6, 0.5, !P0 ;  /* 0x3f00000006077808 */ /* 0x000fc60004000000 */
[----:B----4-:R-:W-:Y:S01]  /*0290*/  FFMA R10, R16, R10, R9 ;  /* 0x0000000a100a7223 */ /* 0x010fe20000000009 */
[----:B------:R-:W-:Y:S01]  /*02a0*/  ISETP.NE.AND P0, PT, R2, RZ, PT ;  /* 0x000000ff0200720c */ /* 0x000fe20003f05270 */
[----:B------:R-:W1:Y:S02]  /*02b0*/  LDC.64 R8, c[0x3][R15+0x10] ;  /* 0x00c004000f087b82 */ /* 0x000e640000000a00 */
[----:B------:R-:W-:Y:S01]  /*02c0*/  FFMA R10, R17, R11, R10 ;  /* 0x0000000b110a7223 */ /* 0x000fe2000000000a */
[----:B------:R-:W-:-:S03]  /*02d0*/  FSEL R6, R6, 0.5, !P0 ;  /* 0x3f00000006067808 */ /* 0x000fc60004000000 */
[----:B------:R-:W-:Y:S02]  /*02e0*/  FMUL R7, R10, R7 ;  /* 0x000000070a077220 */ /* 0x000fe40000400000 */
[----:B------:R-:W2:Y:S03]  /*02f0*/  LDC.64 R10, c[0x3][R15+0x8] ;  /* 0x00c002000f0a7b82 */ /* 0x000ea60000000a00 */
[----:B------:R-:W-:Y:S05]  /*0300*/  STS [R20], R7 ;  /* 0x0000000714007388 */ /* 0x000fea0000000800 */
[----:B------:R-:W-:Y:S08]  /*0310*/  BAR.SYNC.DEFER_BLOCKING 0x0 ;  /* 0x0000000000007b1d */ /* 0x000ff00000010000 */
[----:B------:R-:W3:Y:S01]  /*0320*/  LDC.64 R12, c[0x3][R15+0x18] ;  /* 0x00c006000f0c7b82 */ /* 0x000ee20000000a00 */
[----:B------:R-:W0:Y:S04]  /*0330*/  LDS R3, [R14] ;  /* 0x000000000e037984 */ /* 0x000e280000000800 */
[----:B------:R-:W4:Y:S04]  /*0340*/  LDS R17, [R14+0x20] ;  /* 0x000020000e117984 */ /* 0x000f280000000800 */
[----:B------:R-:W2:Y:S04]  /*0350*/  LDS R16, [R14+0x40] ;  /* 0x000040000e107984 */ /* 0x000ea80000000800 */
[----:B------:R-:W5:Y:S04]  /*0360*/  LDS R19, [R14+0x60] ;  /* 0x000060000e137984 */ /* 0x000f680000000800 */
[----:B------:R-:W1:Y:S04]  /*0370*/  LDS R18, [R14+0x80] ;  /* 0x000080000e127984 */ /* 0x000e680000000800 */
[----:B------:R-:W3:Y:S04]  /*0380*/  LDS R21, [R14+0xa0] ;  /* 0x0000a0000e157984 */ /* 0x000ee80000000800 */
[----:B------:R-:W3:Y:S04]  /*0390*/  LDS R20, [R14+0xc0] ;  /* 0x0000c0000e147984 */ /* 0x000ee80000000800 */
[----:B------:R-:W3:Y:S01]  /*03a0*/  LDS R7, [R14+0xe0] ;  /* 0x0000e0000e077984 */ /* 0x000ee20000000800 */
[----:B0-----:R-:W-:-:S04]  /*03b0*/  FFMA R4, R3, R4, RZ ;  /* 0x0000000403047223 */ /* 0x001fc800000000ff */
[----:B----4-:R-:W-:Y:S02]  /*03c0*/  FFMA R17, R17, R5, R4 ;  /* 0x0000000511117223 */ /* 0x010fe40000000004 */
[----:B------:R-:W0:Y:S02]  /*03d0*/  LDC.64 R4, c[0x0][0x388] ;  /* 0x0000e200ff047b82 */ /* 0x000e240000000a00 */
[----:B--2---:R-:W-:-:S04]  /*03e0*/  FFMA R10, R16, R10, R17 ;  /* 0x0000000a100a7223 */ /* 0x004fc80000000011 */
[----:B-----5:R-:W-:-:S04]  /*03f0*/  FFMA R11, R19, R11, R10 ;  /* 0x0000000b130b7223 */ /* 0x020fc8000000000a */
[----:B-1----:R-:W-:-:S04]  /*0400*/  FFMA R8, R18, R8, R11 ;  /* 0x0000000812087223 */ /* 0x002fc8000000000b */
[----:B---3--:R-:W-:-:S04]  /*0410*/  FFMA R9, R21, R9, R8 ;  /* 0x0000000915097223 */ /* 0x008fc80000000008 */
[----:B------:R-:W-:-:S04]  /*0420*/  FFMA R12, R20, R12, R9 ;  /* 0x0000000c140c7223 */ /* 0x000fc80000000009 */
[----:B------:R-:W-:Y:S01]  /*0430*/  FFMA R7, R7, R13, R12 ;  /* 0x0000000d07077223 */ /* 0x000fe2000000000c */
[----:B0-----:R-:W-:-:S04]  /*0440*/  IMAD.WIDE R4, R0, 0x4, R4 ;  /* 0x0000000400047825 */ /* 0x001fc800078e0204 */
[----:B------:R-:W-:-:S05]  /*0450*/  FMUL R7, R7, R6 ;  /* 0x0000000607077220 */ /* 0x000fca0000400000 */
[----:B------:R-:W-:Y:S01]  /*0460*/  STG.E desc[UR6][R4.64], R7 ;  /* 0x0000000704007986 */ /* 0x000fe2000c101906 */
[----:B------:R-:W-:Y:S05]  /*0470*/  EXIT ;  /* 0x000000000000794d */ /* 0x000fea0003800000 */
.L_x_1:
        /* <DEDUP_REMOVED lines=16> */
.L_x_3:


//--------------------- .nv.shared._Z21dct8x8_inverse_sharedPKfPfi --------------------------
	.section	.nv.shared._Z21dct8x8_inverse_sharedPKfPfi,"aw",@nobits
	.sectionflags	@""
	.align	4
.nv.shared._Z21dct8x8_inverse_sharedPKfPfi:
	.zero		1280


//--------------------- .nv.shared.reserved.0     --------------------------
	.section	.nv.shared.reserved.0,"aw",@nobits
	.weak		__nv_reservedSMEM_offset_0_alias
	.size		__nv_reservedSMEM_offset_0_alias, 0, 64
	.other		__nv_reservedSMEM_offset_0_alias,@"STO_CUDA_RESERVED_SHARED STV_DEFAULT"
__nv_reservedSMEM_offset_0_alias:
	.zero		0
	.zero		64


//--------------------- .nv.shared._Z21dct8x8_forward_sharedPKfPfi --------------------------
	.section	.nv.shared._Z21dct8x8_forward_sharedPKfPfi,"aw",@nobits
	.sectionflags	@""
	.align	4
.nv.shared._Z21dct8x8_forward_sharedPKfPfi:
	.zero		1280


//--------------------- .nv.constant0._Z21dct8x8_inverse_sharedPKfPfi --------------------------
	.section	.nv.constant0._Z21dct8x8_inverse_sharedPKfPfi,"a",@progbits
	.sectionflags	@""
	.align	4
.nv.constant0._Z21dct8x8_inverse_sharedPKfPfi:
	.zero		916


//--------------------- .nv.constant0._Z21dct8x8_forward_sharedPKfPfi --------------------------
	.section	.nv.constant0._Z21dct8x8_forward_sharedPKfPfi,"a",@progbits
	.sectionflags	@""
	.align	4
.nv.constant0._Z21dct8x8_forward_sharedPKfPfi:
	.zero		916


//--------------------- SYMBOLS --------------------------

	.type		.nv.reservedSmem.offset0,@object
	.size		.nv.reservedSmem.offset0,0x4
	.type		.nv.reservedSmem.cap,@object
	.size		.nv.reservedSmem.cap,0x4
